//
// Generated by NVIDIA NVVM Compiler
//
// Compiler Build ID: CL-36424714
// Cuda compilation tools, release 13.0, V13.0.88
// Based on NVVM 20.0.0
//

.version 9.0
.target sm_100
.address_size 64

.global .align 4 .b8 precalc_xorwow_matrix[102400];
.global .align 4 .b8 precalc_xorwow_offset_matrix[102400];
.global .align 4 .b8 mrg32k3aM1[2304];
.global .align 4 .b8 mrg32k3aM2[2304];
.global .align 4 .b8 mrg32k3aM1SubSeq[2016];
.global .align 4 .b8 mrg32k3aM2SubSeq[2016];
.global .align 4 .b8 mrg32k3aM1Seq[2304];
.global .align 4 .b8 mrg32k3aM2Seq[2304];
.const .align 8 .b8 __cr_lgamma_table[72];

.entry _Z17init_random_stateP17curandStateXORWOWm(
	.param .u64 .ptr .align 1 _Z17init_random_stateP17curandStateXORWOWm_param_0,
	.param .u64 _Z17init_random_stateP17curandStateXORWOWm_param_1
)
{
	.reg .pred 	%p<24>;
	.reg .b32 	%r<413>;
	.reg .b64 	%rd<19>;

	ld.param.u64 	%rd8, [_Z17init_random_stateP17curandStateXORWOWm_param_0];
	ld.param.u64 	%rd9, [_Z17init_random_stateP17curandStateXORWOWm_param_1];
	cvta.to.global.u64 	%rd10, %rd8;
	mov.u32 	%r182, %ctaid.x;
	mov.u32 	%r183, %ntid.x;
	mov.u32 	%r184, %tid.x;
	mad.lo.s32 	%r185, %r182, %r183, %r184;
	cvt.u64.u32 	%rd18, %r185;
	mul.wide.u32 	%rd11, %r185, 48;
	add.s64 	%rd2, %rd10, %rd11;
	cvt.u32.u64 	%r186, %rd9;
	xor.b32  	%r187, %r186, -1429050551;
	mul.lo.s32 	%r188, %r187, 1099087573;
	{ .reg .b32 tmp; mov.b64 {tmp, %r189}, %rd9; }
	xor.b32  	%r190, %r189, -136515619;
	mul.lo.s32 	%r191, %r190, -1703105765;
	add.s32 	%r192, %r188, %r191;
	add.s32 	%r193, %r192, 6615241;
	add.s32 	%r194, %r188, 123456789;
	st.global.v2.u32 	[%rd2], {%r193, %r194};
	xor.b32  	%r195, %r188, 362436069;
	add.s32 	%r196, %r191, 521288629;
	st.global.v2.u32 	[%rd2+8], {%r195, %r196};
	xor.b32  	%r197, %r191, 88675123;
	add.s32 	%r198, %r188, 5783321;
	st.global.v2.u32 	[%rd2+16], {%r197, %r198};
	setp.eq.s32 	%p1, %r185, 0;
	@%p1 bra 	$L__BB0_42;
	mov.b32 	%r319, 0;
$L__BB0_2:
	and.b64  	%rd4, %rd18, 3;
	setp.eq.s64 	%p2, %rd4, 0;
	@%p2 bra 	$L__BB0_41;
	mul.wide.u32 	%rd12, %r319, 3200;
	mov.u64 	%rd13, precalc_xorwow_matrix;
	add.s64 	%rd5, %rd13, %rd12;
	cvt.u32.u64 	%r2, %rd4;
	mov.b32 	%r320, 0;
$L__BB0_4:
	mov.b32 	%r333, 0;
	mov.u32 	%r334, %r333;
	mov.u32 	%r335, %r333;
	mov.u32 	%r336, %r333;
	mov.u32 	%r337, %r333;
	mov.u32 	%r326, %r333;
$L__BB0_5:
	mul.wide.u32 	%rd14, %r326, 4;
	add.s64 	%rd15, %rd2, %rd14;
	ld.global.u32 	%r10, [%rd15+4];
	shl.b32 	%r11, %r326, 5;
	mov.b32 	%r332, 0;
$L__BB0_6:
	.pragma "nounroll";
	shr.u32 	%r203, %r10, %r332;
	and.b32  	%r204, %r203, 1;
	setp.eq.b32 	%p3, %r204, 1;
	not.pred 	%p4, %p3;
	add.s32 	%r205, %r11, %r332;
	mul.lo.s32 	%r206, %r205, 5;
	mul.wide.u32 	%rd16, %r206, 4;
	add.s64 	%rd6, %rd5, %rd16;
	@%p4 bra 	$L__BB0_8;
	ld.global.u32 	%r207, [%rd6];
	xor.b32  	%r337, %r337, %r207;
	ld.global.u32 	%r208, [%rd6+4];
	xor.b32  	%r336, %r336, %r208;
	ld.global.u32 	%r209, [%rd6+8];
	xor.b32  	%r335, %r335, %r209;
	ld.global.u32 	%r210, [%rd6+12];
	xor.b32  	%r334, %r334, %r210;
	ld.global.u32 	%r211, [%rd6+16];
	xor.b32  	%r333, %r333, %r211;
$L__BB0_8:
	and.b32  	%r213, %r203, 2;
	setp.eq.s32 	%p5, %r213, 0;
	@%p5 bra 	$L__BB0_10;
	ld.global.u32 	%r214, [%rd6+20];
	xor.b32  	%r337, %r337, %r214;
	ld.global.u32 	%r215, [%rd6+24];
	xor.b32  	%r336, %r336, %r215;
	ld.global.u32 	%r216, [%rd6+28];
	xor.b32  	%r335, %r335, %r216;
	ld.global.u32 	%r217, [%rd6+32];
	xor.b32  	%r334, %r334, %r217;
	ld.global.u32 	%r218, [%rd6+36];
	xor.b32  	%r333, %r333, %r218;
$L__BB0_10:
	and.b32  	%r220, %r203, 4;
	setp.eq.s32 	%p6, %r220, 0;
	@%p6 bra 	$L__BB0_12;
	ld.global.u32 	%r221, [%rd6+40];
	xor.b32  	%r337, %r337, %r221;
	ld.global.u32 	%r222, [%rd6+44];
	xor.b32  	%r336, %r336, %r222;
	ld.global.u32 	%r223, [%rd6+48];
	xor.b32  	%r335, %r335, %r223;
	ld.global.u32 	%r224, [%rd6+52];
	xor.b32  	%r334, %r334, %r224;
	ld.global.u32 	%r225, [%rd6+56];
	xor.b32  	%r333, %r333, %r225;
$L__BB0_12:
	and.b32  	%r227, %r203, 8;
	setp.eq.s32 	%p7, %r227, 0;
	@%p7 bra 	$L__BB0_14;
	ld.global.u32 	%r228, [%rd6+60];
	xor.b32  	%r337, %r337, %r228;
	ld.global.u32 	%r229, [%rd6+64];
	xor.b32  	%r336, %r336, %r229;
	ld.global.u32 	%r230, [%rd6+68];
	xor.b32  	%r335, %r335, %r230;
	ld.global.u32 	%r231, [%rd6+72];
	xor.b32  	%r334, %r334, %r231;
	ld.global.u32 	%r232, [%rd6+76];
	xor.b32  	%r333, %r333, %r232;
$L__BB0_14:
	and.b32  	%r234, %r203, 16;
	setp.eq.s32 	%p8, %r234, 0;
	@%p8 bra 	$L__BB0_16;
	ld.global.u32 	%r235, [%rd6+80];
	xor.b32  	%r337, %r337, %r235;
	ld.global.u32 	%r236, [%rd6+84];
	xor.b32  	%r336, %r336, %r236;
	ld.global.u32 	%r237, [%rd6+88];
	xor.b32  	%r335, %r335, %r237;
	ld.global.u32 	%r238, [%rd6+92];
	xor.b32  	%r334, %r334, %r238;
	ld.global.u32 	%r239, [%rd6+96];
	xor.b32  	%r333, %r333, %r239;
$L__BB0_16:
	and.b32  	%r241, %r203, 32;
	setp.eq.s32 	%p9, %r241, 0;
	@%p9 bra 	$L__BB0_18;
	ld.global.u32 	%r242, [%rd6+100];
	xor.b32  	%r337, %r337, %r242;
	ld.global.u32 	%r243, [%rd6+104];
	xor.b32  	%r336, %r336, %r243;
	ld.global.u32 	%r244, [%rd6+108];
	xor.b32  	%r335, %r335, %r244;
	ld.global.u32 	%r245, [%rd6+112];
	xor.b32  	%r334, %r334, %r245;
	ld.global.u32 	%r246, [%rd6+116];
	xor.b32  	%r333, %r333, %r246;
$L__BB0_18:
	and.b32  	%r248, %r203, 64;
	setp.eq.s32 	%p10, %r248, 0;
	@%p10 bra 	$L__BB0_20;
	ld.global.u32 	%r249, [%rd6+120];
	xor.b32  	%r337, %r337, %r249;
	ld.global.u32 	%r250, [%rd6+124];
	xor.b32  	%r336, %r336, %r250;
	ld.global.u32 	%r251, [%rd6+128];
	xor.b32  	%r335, %r335, %r251;
	ld.global.u32 	%r252, [%rd6+132];
	xor.b32  	%r334, %r334, %r252;
	ld.global.u32 	%r253, [%rd6+136];
	xor.b32  	%r333, %r333, %r253;
$L__BB0_20:
	and.b32  	%r255, %r203, 128;
	setp.eq.s32 	%p11, %r255, 0;
	@%p11 bra 	$L__BB0_22;
	ld.global.u32 	%r256, [%rd6+140];
	xor.b32  	%r337, %r337, %r256;
	ld.global.u32 	%r257, [%rd6+144];
	xor.b32  	%r336, %r336, %r257;
	ld.global.u32 	%r258, [%rd6+148];
	xor.b32  	%r335, %r335, %r258;
	ld.global.u32 	%r259, [%rd6+152];
	xor.b32  	%r334, %r334, %r259;
	ld.global.u32 	%r260, [%rd6+156];
	xor.b32  	%r333, %r333, %r260;
$L__BB0_22:
	and.b32  	%r262, %r203, 256;
	setp.eq.s32 	%p12, %r262, 0;
	@%p12 bra 	$L__BB0_24;
	ld.global.u32 	%r263, [%rd6+160];
	xor.b32  	%r337, %r337, %r263;
	ld.global.u32 	%r264, [%rd6+164];
	xor.b32  	%r336, %r336, %r264;
	ld.global.u32 	%r265, [%rd6+168];
	xor.b32  	%r335, %r335, %r265;
	ld.global.u32 	%r266, [%rd6+172];
	xor.b32  	%r334, %r334, %r266;
	ld.global.u32 	%r267, [%rd6+176];
	xor.b32  	%r333, %r333, %r267;
$L__BB0_24:
	and.b32  	%r269, %r203, 512;
	setp.eq.s32 	%p13, %r269, 0;
	@%p13 bra 	$L__BB0_26;
	ld.global.u32 	%r270, [%rd6+180];
	xor.b32  	%r337, %r337, %r270;
	ld.global.u32 	%r271, [%rd6+184];
	xor.b32  	%r336, %r336, %r271;
	ld.global.u32 	%r272, [%rd6+188];
	xor.b32  	%r335, %r335, %r272;
	ld.global.u32 	%r273, [%rd6+192];
	xor.b32  	%r334, %r334, %r273;
	ld.global.u32 	%r274, [%rd6+196];
	xor.b32  	%r333, %r333, %r274;
$L__BB0_26:
	and.b32  	%r276, %r203, 1024;
	setp.eq.s32 	%p14, %r276, 0;
	@%p14 bra 	$L__BB0_28;
	ld.global.u32 	%r277, [%rd6+200];
	xor.b32  	%r337, %r337, %r277;
	ld.global.u32 	%r278, [%rd6+204];
	xor.b32  	%r336, %r336, %r278;
	ld.global.u32 	%r279, [%rd6+208];
	xor.b32  	%r335, %r335, %r279;
	ld.global.u32 	%r280, [%rd6+212];
	xor.b32  	%r334, %r334, %r280;
	ld.global.u32 	%r281, [%rd6+216];
	xor.b32  	%r333, %r333, %r281;
$L__BB0_28:
	and.b32  	%r283, %r203, 2048;
	setp.eq.s32 	%p15, %r283, 0;
	@%p15 bra 	$L__BB0_30;
	ld.global.u32 	%r284, [%rd6+220];
	xor.b32  	%r337, %r337, %r284;
	ld.global.u32 	%r285, [%rd6+224];
	xor.b32  	%r336, %r336, %r285;
	ld.global.u32 	%r286, [%rd6+228];
	xor.b32  	%r335, %r335, %r286;
	ld.global.u32 	%r287, [%rd6+232];
	xor.b32  	%r334, %r334, %r287;
	ld.global.u32 	%r288, [%rd6+236];
	xor.b32  	%r333, %r333, %r288;
$L__BB0_30:
	and.b32  	%r290, %r203, 4096;
	setp.eq.s32 	%p16, %r290, 0;
	@%p16 bra 	$L__BB0_32;
	ld.global.u32 	%r291, [%rd6+240];
	xor.b32  	%r337, %r337, %r291;
	ld.global.u32 	%r292, [%rd6+244];
	xor.b32  	%r336, %r336, %r292;
	ld.global.u32 	%r293, [%rd6+248];
	xor.b32  	%r335, %r335, %r293;
	ld.global.u32 	%r294, [%rd6+252];
	xor.b32  	%r334, %r334, %r294;
	ld.global.u32 	%r295, [%rd6+256];
	xor.b32  	%r333, %r333, %r295;
$L__BB0_32:
	and.b32  	%r297, %r203, 8192;
	setp.eq.s32 	%p17, %r297, 0;
	@%p17 bra 	$L__BB0_34;
	ld.global.u32 	%r298, [%rd6+260];
	xor.b32  	%r337, %r337, %r298;
	ld.global.u32 	%r299, [%rd6+264];
	xor.b32  	%r336, %r336, %r299;
	ld.global.u32 	%r300, [%rd6+268];
	xor.b32  	%r335, %r335, %r300;
	ld.global.u32 	%r301, [%rd6+272];
	xor.b32  	%r334, %r334, %r301;
	ld.global.u32 	%r302, [%rd6+276];
	xor.b32  	%r333, %r333, %r302;
$L__BB0_34:
	and.b32  	%r304, %r203, 16384;
	setp.eq.s32 	%p18, %r304, 0;
	@%p18 bra 	$L__BB0_36;
	ld.global.u32 	%r305, [%rd6+280];
	xor.b32  	%r337, %r337, %r305;
	ld.global.u32 	%r306, [%rd6+284];
	xor.b32  	%r336, %r336, %r306;
	ld.global.u32 	%r307, [%rd6+288];
	xor.b32  	%r335, %r335, %r307;
	ld.global.u32 	%r308, [%rd6+292];
	xor.b32  	%r334, %r334, %r308;
	ld.global.u32 	%r309, [%rd6+296];
	xor.b32  	%r333, %r333, %r309;
$L__BB0_36:
	and.b32  	%r311, %r203, 32768;
	setp.eq.s32 	%p19, %r311, 0;
	@%p19 bra 	$L__BB0_38;
	ld.global.u32 	%r312, [%rd6+300];
	xor.b32  	%r337, %r337, %r312;
	ld.global.u32 	%r313, [%rd6+304];
	xor.b32  	%r336, %r336, %r313;
	ld.global.u32 	%r314, [%rd6+308];
	xor.b32  	%r335, %r335, %r314;
	ld.global.u32 	%r315, [%rd6+312];
	xor.b32  	%r334, %r334, %r315;
	ld.global.u32 	%r316, [%rd6+316];
	xor.b32  	%r333, %r333, %r316;
$L__BB0_38:
	add.s32 	%r332, %r332, 16;
	setp.ne.s32 	%p20, %r332, 32;
	@%p20 bra 	$L__BB0_6;
	mad.lo.s32 	%r317, %r326, -31, %r11;
	add.s32 	%r326, %r317, 1;
	setp.ne.s32 	%p21, %r326, 5;
	@%p21 bra 	$L__BB0_5;
	st.global.u32 	[%rd2+4], %r337;
	st.global.u32 	[%rd2+8], %r336;
	st.global.u32 	[%rd2+12], %r335;
	st.global.u32 	[%rd2+16], %r334;
	st.global.u32 	[%rd2+20], %r333;
	add.s32 	%r320, %r320, 1;
	setp.lt.u32 	%p22, %r320, %r2;
	@%p22 bra 	$L__BB0_4;
$L__BB0_41:
	shr.u64 	%rd7, %rd18, 2;
	add.s32 	%r319, %r319, 1;
	setp.gt.u64 	%p23, %rd18, 3;
	mov.u64 	%rd18, %rd7;
	@%p23 bra 	$L__BB0_2;
$L__BB0_42:
	mov.b32 	%r318, 0;
	st.global.v2.u32 	[%rd2+24], {%r318, %r318};
	st.global.u32 	[%rd2+32], %r318;
	mov.b64 	%rd17, 0;
	st.global.u64 	[%rd2+40], %rd17;
	ret;

}
.entry _Z15randomize_arrayP17curandStateXORWOWPfj(
	.param .u64 .ptr .align 1 _Z15randomize_arrayP17curandStateXORWOWPfj_param_0,
	.param .u64 .ptr .align 1 _Z15randomize_arrayP17curandStateXORWOWPfj_param_1,
	.param .u32 _Z15randomize_arrayP17curandStateXORWOWPfj_param_2
)
{
	.reg .pred 	%p<3>;
	.reg .b32 	%r<26>;
	.reg .b32 	%f<3>;
	.reg .b64 	%rd<9>;

	ld.param.u64 	%rd3, [_Z15randomize_arrayP17curandStateXORWOWPfj_param_0];
	ld.param.u64 	%rd4, [_Z15randomize_arrayP17curandStateXORWOWPfj_param_1];
	ld.param.u32 	%r6, [_Z15randomize_arrayP17curandStateXORWOWPfj_param_2];
	mov.u32 	%r7, %ctaid.x;
	mov.u32 	%r1, %ntid.x;
	mov.u32 	%r8, %tid.x;
	mad.lo.s32 	%r25, %r7, %r1, %r8;
	setp.ge.u32 	%p1, %r25, %r6;
	@%p1 bra 	$L__BB1_3;
	cvta.to.global.u64 	%rd5, %rd3;
	mul.wide.u32 	%rd6, %r25, 48;
	add.s64 	%rd1, %rd5, %rd6;
	mov.u32 	%r9, %nctaid.x;
	mul.lo.s32 	%r3, %r9, %r1;
	cvta.to.global.u64 	%rd2, %rd4;
$L__BB1_2:
	ld.global.v2.u32 	{%r10, %r11}, [%rd1];
	shr.u32 	%r12, %r11, 2;
	xor.b32  	%r13, %r12, %r11;
	ld.global.v2.u32 	{%r14, %r15}, [%rd1+8];
	ld.global.v2.u32 	{%r16, %r17}, [%rd1+16];
	st.global.v2.u32 	[%rd1+8], {%r15, %r16};
	shl.b32 	%r18, %r17, 4;
	shl.b32 	%r19, %r13, 1;
	xor.b32  	%r20, %r19, %r18;
	xor.b32  	%r21, %r20, %r13;
	xor.b32  	%r22, %r21, %r17;
	st.global.v2.u32 	[%rd1+16], {%r17, %r22};
	add.s32 	%r23, %r10, 362437;
	st.global.v2.u32 	[%rd1], {%r23, %r14};
	add.s32 	%r24, %r22, %r23;
	cvt.rn.f32.u32 	%f1, %r24;
	fma.rn.f32 	%f2, %f1, 0f2F800000, 0f2F000000;
	mul.wide.u32 	%rd7, %r25, 4;
	add.s64 	%rd8, %rd2, %rd7;
	st.global.f32 	[%rd8], %f2;
	add.s32 	%r25, %r25, %r3;
	setp.lt.u32 	%p2, %r25, %r6;
	@%p2 bra 	$L__BB1_2;
$L__BB1_3:
	ret;

}


// ===== COMPILED SASS (sm_100) =====

	.target	sm_100

	.elftype	@"ET_EXEC"


//--------------------- .note.nv.tkinfo           --------------------------
	.section	.note.nv.tkinfo,"",@"SHT_NOTE"
	.sectionflags	@"SHF_NOTE_NV_TKINFO"
	.tkinfo
        /*0018*/ 	.word	0x00000002
        /*0030*/ 	.string	""
        /*0030*/ 	.string	"ptxas"
        /*0030*/ 	.string	"Cuda compilation tools, release 13.0, V13.0.88"
        /*0030*/ 	.string	"Build cuda_13.0.r13.0/compiler.36424714_0"
        /*0030*/ 	.string	"-arch sm_100 -m 64 "



//--------------------- .note.nv.cuinfo           --------------------------
	.section	.note.nv.cuinfo,"",@"SHT_NOTE"
	.sectionflags	@"SHF_NOTE_NV_CUINFO"
        /*0018*/ 	.short	0x0002
        /*001a*/ 	.short	0x0064
        /*001c*/ 	.short	0x0082
	.zero		2


//--------------------- .nv.info                  --------------------------
	.section	.nv.info,"",@"SHT_CUDA_INFO"
	.align	4


	//----- nvinfo : EIATTR_REGCOUNT
	.align		4
        /*0000*/ 	.byte	0x04, 0x2f
        /*0002*/ 	.short	(.L_10 - .L_9)
	.align		4
.L_9:
        /*0004*/ 	.word	index@(_Z17init_random_stateP17curandStateXORWOWm)
        /*0008*/ 	.word	0x0000001f


	//----- nvinfo : EIATTR_FRAME_SIZE
	.align		4
.L_10:
        /*000c*/ 	.byte	0x04, 0x11
        /*000e*/ 	.short	(.L_12 - .L_11)
	.align		4
.L_11:
        /*0010*/ 	.word	index@(_Z17init_random_stateP17curandStateXORWOWm)
        /*0014*/ 	.word	0x00000000


	//----- nvinfo : EIATTR_REGCOUNT
	.align		4
.L_12:
        /*0018*/ 	.byte	0x04, 0x2f
        /*001a*/ 	.short	(.L_14 - .L_13)
	.align		4
.L_13:
        /*001c*/ 	.word	index@(_Z15randomize_arrayP17curandStateXORWOWPfj)
        /*0020*/ 	.word	0x00000014


	//----- nvinfo : EIATTR_FRAME_SIZE
	.align		4
.L_14:
        /*0024*/ 	.byte	0x04, 0x11
        /*0026*/ 	.short	(.L_16 - .L_15)
	.align		4
.L_15:
        /*0028*/ 	.word	index@(_Z15randomize_arrayP17curandStateXORWOWPfj)
        /*002c*/ 	.word	0x00000000


	//----- nvinfo : EIATTR_MIN_STACK_SIZE
	.align		4
.L_16:
        /*0030*/ 	.byte	0x04, 0x12
        /*0032*/ 	.short	(.L_18 - .L_17)
	.align		4
.L_17:
        /*0034*/ 	.word	index@(_Z15randomize_arrayP17curandStateXORWOWPfj)
        /*0038*/ 	.word	0x00000000


	//----- nvinfo : EIATTR_MIN_STACK_SIZE
	.align		4
.L_18:
        /*003c*/ 	.byte	0x04, 0x12
        /*003e*/ 	.short	(.L_20 - .L_19)
	.align		4
.L_19:
        /*0040*/ 	.word	index@(_Z17init_random_stateP17curandStateXORWOWm)
        /*0044*/ 	.word	0x00000000
.L_20:


//--------------------- .nv.compat                --------------------------
	.section	.nv.compat,"",@"SHT_CUDA_COMPAT_INFO"
	.align	4
        /*0000*/ 	.byte	0x02, 0x09, 0x00, 0x00, 0x02, 0x02, 0x01, 0x00, 0x02, 0x05, 0x05, 0x00, 0x03, 0x07, 0x01, 0x01
        /*0010*/ 	.byte	0x02, 0x03, 0x00, 0x00, 0x02, 0x06, 0x01, 0x00, 0x04, 0x0b, 0x08, 0x00, 0x09, 0x00, 0x00, 0x00
        /*0020*/ 	.byte	0x00, 0x00, 0x00, 0x00


//--------------------- .nv.info._Z15randomize_arrayP17curandStateXORWOWPfj --------------------------
	.section	.nv.info._Z15randomize_arrayP17curandStateXORWOWPfj,"",@"SHT_CUDA_INFO"
	.sectionflags	@""
	.align	4


	//----- nvinfo : EIATTR_CUDA_API_VERSION
	.align		4
        /*0000*/ 	.byte	0x04, 0x37
        /*0002*/ 	.short	(.L_22 - .L_21)
.L_21:
        /*0004*/ 	.word	0x00000082


	//----- nvinfo : EIATTR_KPARAM_INFO
	.align		4
.L_22:
        /*0008*/ 	.byte	0x04, 0x17
        /*000a*/ 	.short	(.L_24 - .L_23)
.L_23:
        /*000c*/ 	.word	0x00000000
        /*0010*/ 	.short	0x0002
        /*0012*/ 	.short	0x0010
        /*0014*/ 	.byte	0x00, 0xf0, 0x11, 0x00


	//----- nvinfo : EIATTR_KPARAM_INFO
	.align		4
.L_24:
        /*0018*/ 	.byte	0x04, 0x17
        /*001a*/ 	.short	(.L_26 - .L_25)
.L_25:
        /*001c*/ 	.word	0x00000000
        /*0020*/ 	.short	0x0001
        /*0022*/ 	.short	0x0008
        /*0024*/ 	.byte	0x00, 0xf5, 0x21, 0x00


	//----- nvinfo : EIATTR_KPARAM_INFO
	.align		4
.L_26:
        /*0028*/ 	.byte	0x04, 0x17
        /*002a*/ 	.short	(.L_28 - .L_27)
.L_27:
        /*002c*/ 	.word	0x00000000
        /*0030*/ 	.short	0x0000
        /*0032*/ 	.short	0x0000
        /*0034*/ 	.byte	0x00, 0xf5, 0x21, 0x00


	//----- nvinfo : EIATTR_SPARSE_MMA_MASK
	.align		4
.L_28:
        /*0038*/ 	.byte	0x03, 0x50
        /*003a*/ 	.short	0x0000


	//----- nvinfo : EIATTR_MAXREG_COUNT
	.align		4
        /*003c*/ 	.byte	0x03, 0x1b
        /*003e*/ 	.short	0x00ff


	//----- nvinfo : EIATTR_MERCURY_ISA_VERSION
	.align		4
        /*0040*/ 	.byte	0x03, 0x5f
        /*0042*/ 	.short	0x0101


	//----- nvinfo : EIATTR_VRC_CTA_INIT_COUNT
	.align		4
        /*0044*/ 	.byte	0x02, 0x4a
	.zero		1
	.zero		1


	//----- nvinfo : EIATTR_EXIT_INSTR_OFFSETS
	.align		4
        /*0048*/ 	.byte	0x04, 0x1c
        /*004a*/ 	.short	(.L_30 - .L_29)


	//   ....[0]....
.L_29:
        /*004c*/ 	.word	0x00000070


	//   ....[1]....
        /*0050*/ 	.word	0x00000280


	//----- nvinfo : EIATTR_CRS_STACK_SIZE
	.align		4
.L_30:
        /*0054*/ 	.byte	0x04, 0x1e
        /*0056*/ 	.short	(.L_32 - .L_31)
.L_31:
        /*0058*/ 	.word	0x00000000


	//----- nvinfo : EIATTR_CBANK_PARAM_SIZE
	.align		4
.L_32:
        /*005c*/ 	.byte	0x03, 0x19
        /*005e*/ 	.short	0x0014


	//----- nvinfo : EIATTR_PARAM_CBANK
	.align		4
        /*0060*/ 	.byte	0x04, 0x0a
        /*0062*/ 	.short	(.L_34 - .L_33)
	.align		4
.L_33:
        /*0064*/ 	.word	index@(.nv.constant0._Z15randomize_arrayP17curandStateXORWOWPfj)
        /*0068*/ 	.short	0x0380
        /*006a*/ 	.short	0x0014


	//----- nvinfo : EIATTR_SW_WAR
	.align		4
.L_34:
        /*006c*/ 	.byte	0x04, 0x36
        /*006e*/ 	.short	(.L_36 - .L_35)
.L_35:
        /*0070*/ 	.word	0x00000008
.L_36:


//--------------------- .nv.info._Z17init_random_stateP17curandStateXORWOWm --------------------------
	.section	.nv.info._Z17init_random_stateP17curandStateXORWOWm,"",@"SHT_CUDA_INFO"
	.sectionflags	@""
	.align	4


	//----- nvinfo : EIATTR_CUDA_API_VERSION
	.align		4
        /*0000*/ 	.byte	0x04, 0x37
        /*0002*/ 	.short	(.L_38 - .L_37)
.L_37:
        /*0004*/ 	.word	0x00000082


	//----- nvinfo : EIATTR_KPARAM_INFO
	.align		4
.L_38:
        /*0008*/ 	.byte	0x04, 0x17
        /*000a*/ 	.short	(.L_40 - .L_39)
.L_39:
        /*000c*/ 	.word	0x00000000
        /*0010*/ 	.short	0x0001
        /*0012*/ 	.short	0x0008
        /*0014*/ 	.byte	0x00, 0xf0, 0x21, 0x00


	//----- nvinfo : EIATTR_KPARAM_INFO
	.align		4
.L_40:
        /*0018*/ 	.byte	0x04, 0x17
        /*001a*/ 	.short	(.L_42 - .L_41)
.L_41:
        /*001c*/ 	.word	0x00000000
        /*0020*/ 	.short	0x0000
        /*0022*/ 	.short	0x0000
        /*0024*/ 	.byte	0x00, 0xf5, 0x21, 0x00


	//----- nvinfo : EIATTR_SPARSE_MMA_MASK
	.align		4
.L_42:
        /*0028*/ 	.byte	0x03, 0x50
        /*002a*/ 	.short	0x0000


	//----- nvinfo : EIATTR_MAXREG_COUNT
	.align		4
        /*002c*/ 	.byte	0x03, 0x1b
        /*002e*/ 	.short	0x00ff


	//----- nvinfo : EIATTR_MERCURY_ISA_VERSION
	.align		4
        /*0030*/ 	.byte	0x03, 0x5f
        /*0032*/ 	.short	0x0101


	//----- nvinfo : EIATTR_VRC_CTA_INIT_COUNT
	.align		4
        /*0034*/ 	.byte	0x02, 0x4a
	.zero		1
	.zero		1


	//----- nvinfo : EIATTR_EXIT_INSTR_OFFSETS
	.align		4
        /*0038*/ 	.byte	0x04, 0x1c
        /*003a*/ 	.short	(.L_44 - .L_43)


	//   ....[0]....
.L_43:
        /*003c*/ 	.word	0x00000ec0


	//----- nvinfo : EIATTR_CRS_STACK_SIZE
	.align		4
.L_44:
        /*0040*/ 	.byte	0x04, 0x1e
        /*0042*/ 	.short	(.L_46 - .L_45)
.L_45:
        /*0044*/ 	.word	0x00000000


	//----- nvinfo : EIATTR_CBANK_PARAM_SIZE
	.align		4
.L_46:
        /*0048*/ 	.byte	0x03, 0x19
        /*004a*/ 	.short	0x0010


	//----- nvinfo : EIATTR_PARAM_CBANK
	.align		4
        /*004c*/ 	.byte	0x04, 0x0a
        /*004e*/ 	.short	(.L_48 - .L_47)
	.align		4
.L_47:
        /*0050*/ 	.word	index@(.nv.constant0._Z17init_random_stateP17curandStateXORWOWm)
        /*0054*/ 	.short	0x0380
        /*0056*/ 	.short	0x0010


	//----- nvinfo : EIATTR_SW_WAR
	.align		4
.L_48:
        /*0058*/ 	.byte	0x04, 0x36
        /*005a*/ 	.short	(.L_50 - .L_49)
.L_49:
        /*005c*/ 	.word	0x00000008
.L_50:


//--------------------- .nv.callgraph             --------------------------
	.section	.nv.callgraph,"",@"SHT_CUDA_CALLGRAPH"
	.align	4
	.sectionentsize	8
	.align		4
        /*0000*/ 	.word	0x00000000
	.align		4
        /*0004*/ 	.word	0xffffffff
	.align		4
        /*0008*/ 	.word	0x00000000
	.align		4
        /*000c*/ 	.word	0xfffffffe
	.align		4
        /*0010*/ 	.word	0x00000000
	.align		4
        /*0014*/ 	.word	0xfffffffd
	.align		4
        /*0018*/ 	.word	0x00000000
	.align		4
        /*001c*/ 	.word	0xfffffffc


//--------------------- .nv.constant4             --------------------------
	.section	.nv.constant4,"a",@progbits
	.align	8
	.align		8
.nv.constant4:
        /*0000*/ 	.dword	precalc_xorwow_matrix
	.align		8
        /*0008*/ 	.dword	precalc_xorwow_offset_matrix
	.align		8
        /*0010*/ 	.dword	mrg32k3aM1
	.align		8
        /*0018*/ 	.dword	mrg32k3aM2
	.align		8
        /*0020*/ 	.dword	mrg32k3aM1SubSeq
	.align		8
        /*0028*/ 	.dword	mrg32k3aM2SubSeq
	.align		8
        /*0030*/ 	.dword	mrg32k3aM1Seq
	.align		8
        /*0038*/ 	.dword	mrg32k3aM2Seq


//--------------------- .nv.constant3             --------------------------
	.section	.nv.constant3,"a",@progbits
	.align	8
.nv.constant3:
	.type		__cr_lgamma_table,@object
	.size		__cr_lgamma_table,(.L_8 - __cr_lgamma_table)
__cr_lgamma_table:
        /*0000*/ 	.byte	0x00, 0x00, 0x00, 0x00, 0x00, 0x00, 0x00, 0x00, 0x00, 0x00, 0x00, 0x00, 0x00, 0x00, 0x00, 0x00
        /*0010*/ 	.byte	0xef, 0x39, 0xfa, 0xfe, 0x42, 0x2e, 0xe6, 0x3f, 0x02, 0x20, 0x2a, 0xfa, 0x0b, 0xab, 0xfc, 0x3f
        /*0020*/ 	.byte	0xf9, 0x2c, 0x92, 0x7c, 0xa7, 0x6c, 0x09, 0x40, 0xc9, 0x79, 0x44, 0x3c, 0x64, 0x26, 0x13, 0x40
        /*0030*/ 	.byte	0xca, 0x01, 0xcf, 0x3a, 0x27, 0x51, 0x1a, 0x40, 0x30, 0xcc, 0x2d, 0xf3, 0xe1, 0x0c, 0x21, 0x40
        /*0040*/ 	.byte	0x0d, 0xb7, 0xfc, 0x82, 0x8e, 0x35, 0x25, 0x40
.L_8:


//--------------------- .text._Z15randomize_arrayP17curandStateXORWOWPfj --------------------------
	.section	.text._Z15randomize_arrayP17curandStateXORWOWPfj,"ax",@progbits
	.align	128
.text._Z15randomize_arrayP17curandStateXORWOWPfj:
        .type           _Z15randomize_arrayP17curandStateXORWOWPfj,@function
        .size           _Z15randomize_arrayP17curandStateXORWOWPfj,(.L_x_11 - _Z15randomize_arrayP17curandStateXORWOWPfj)
        .other          _Z15randomize_arrayP17curandStateXORWOWPfj,@"STO_CUDA_ENTRY STV_DEFAULT"
_Z15randomize_arrayP17curandStateXORWOWPfj:
[----:B------:R-:W-:Y:S01]  /*0000*/  LDC R1, c[0x0][0x37c] ;  /* 0x0000df00ff017b82 */ /* 0x000fe20000000800 */
[----:B------:R-:W0:Y:S07]  /*0010*/  S2R R11, SR_TID.X ;  /* 0x00000000000b7919 */ /* 0x000e2e0000002100 */
[----:B------:R-:W0:Y:S01]  /*0020*/  S2UR UR4, SR_CTAID.X ;  /* 0x00000000000479c3 */ /* 0x000e220000002500 */
[----:B------:R-:W1:Y:S07]  /*0030*/  LDCU UR5, c[0x0][0x390] ;  /* 0x00007200ff0577ac */ /* 0x000e6e0008000800 */
[----:B------:R-:W0:Y:S02]  /*0040*/  LDC R0, c[0x0][0x360] ;  /* 0x0000d800ff007b82 */ /* 0x000e240000000800 */
[----:B0-----:R-:W-:-:S05]  /*0050*/  IMAD R11, R0, UR4, R11 ;  /* 0x00000004000b7c24 */ /* 0x001fca000f8e020b */
[----:B-1----:R-:W-:-:S13]  /*0060*/  ISETP.GE.U32.AND P0, PT, R11, UR5, PT ;  /* 0x000000050b007c0c */ /* 0x002fda000bf06070 */
[----:B------:R-:W-:Y:S05]  /*0070*/  @P0 EXIT ;  /* 0x000000000000094d */ /* 0x000fea0003800000 */
[----:B------:R-:W0:Y:S01]  /*0080*/  LDC.64 R4, c[0x0][0x380] ;  /* 0x0000e000ff047b82 */ /* 0x000e220000000a00 */
[----:B------:R-:W1:Y:S01]  /*0090*/  LDCU UR4, c[0x0][0x370] ;  /* 0x00006e00ff0477ac */ /* 0x000e620008000800 */
[----:B------:R-:W2:Y:S06]  /*00a0*/  LDCU.64 UR6, c[0x0][0x358] ;  /* 0x00006b00ff0677ac */ /* 0x000eac0008000a00 */
[----:B------:R-:W3:Y:S01]  /*00b0*/  LDC.64 R2, c[0x0][0x388] ;  /* 0x0000e200ff027b82 */ /* 0x000ee20000000a00 */
[----:B-1----:R-:W-:Y:S02]  /*00c0*/  IMAD R0, R0, UR4, RZ ;  /* 0x0000000400007c24 */ /* 0x002fe4000f8e02ff */
[----:B0-2---:R-:W-:-:S07]  /*00d0*/  IMAD.WIDE.U32 R4, R11, 0x30, R4 ;  /* 0x000000300b047825 */ /* 0x005fce00078e0004 */
.L_x_0:
[----:B0-----:R-:W2:Y:S04]  /*00e0*/  LDG.E.64 R12, desc[UR6][R4.64] ;  /* 0x00000006040c7981 */ /* 0x001ea8000c1e1b00 */
[----:B------:R-:W4:Y:S04]  /*00f0*/  LDG.E.64 R6, desc[UR6][R4.64+0x10] ;  /* 0x0000100604067981 */ /* 0x000f28000c1e1b00 */
[----:B------:R-:W5:Y:S01]  /*0100*/  LDG.E.64 R8, desc[UR6][R4.64+0x8] ;  /* 0x0000080604087981 */ /* 0x000f62000c1e1b00 */
[----:B--2---:R-:W-:Y:S02]  /*0110*/  SHF.R.U32.HI R10, RZ, 0x2, R13 ;  /* 0x00000002ff0a7819 */ /* 0x004fe4000001160d */
[----:B------:R-:W-:-:S02]  /*0120*/  IADD3 R12, PT, PT, R12, 0x587c5, RZ ;  /* 0x000587c50c0c7810 */ /* 0x000fc40007ffe0ff */
[----:B------:R-:W-:Y:S01]  /*0130*/  LOP3.LUT R10, R10, R13, RZ, 0x3c, !PT ;  /* 0x0000000d0a0a7212 */ /* 0x000fe200078e3cff */
[----:B----4-:R-:W-:Y:S01]  /*0140*/  IMAD.SHL.U32 R13, R7, 0x10, RZ ;  /* 0x00000010070d7824 */ /* 0x010fe200078e00ff */
[----:B------:R-:W-:Y:S02]  /*0150*/  MOV R15, R6 ;  /* 0x00000006000f7202 */ /* 0x000fe40000000f00 */
[----:B------:R-:W-:Y:S01]  /*0160*/  MOV R16, R7 ;  /* 0x0000000700107202 */ /* 0x000fe20000000f00 */
[----:B------:R-:W-:-:S05]  /*0170*/  IMAD.SHL.U32 R14, R10, 0x2, RZ ;  /* 0x000000020a0e7824 */ /* 0x000fca00078e00ff */
[----:B------:R-:W-:Y:S01]  /*0180*/  LOP3.LUT R14, R10, R14, R13, 0x96, !PT ;  /* 0x0000000e0a0e7212 */ /* 0x000fe200078e960d */
[----:B------:R-:W-:-:S03]  /*0190*/  HFMA2 R13, -RZ, RZ, 0.1171875, 0 ;  /* 0x2f800000ff0d7431 */ /* 0x000fc600000001ff */
[----:B------:R-:W-:Y:S01]  /*01a0*/  LOP3.LUT R17, R14, R7, RZ, 0x3c, !PT ;  /* 0x000000070e117212 */ /* 0x000fe200078e3cff */
[----:B-----5:R-:W-:Y:S02]  /*01b0*/  IMAD.MOV.U32 R14, RZ, RZ, R9 ;  /* 0x000000ffff0e7224 */ /* 0x020fe400078e0009 */
[----:B---3--:R-:W-:Y:S02]  /*01c0*/  IMAD.WIDE.U32 R6, R11, 0x4, R2 ;  /* 0x000000040b067825 */ /* 0x008fe400078e0002 */
[----:B------:R0:W-:Y:S02]  /*01d0*/  STG.E.64 desc[UR6][R4.64+0x10], R16 ;  /* 0x0000101004007986 */ /* 0x0001e4000c101b06 */
[----:B------:R-:W-:Y:S02]  /*01e0*/  IMAD.IADD R10, R17, 0x1, R12 ;  /* 0x00000001110a7824 */ /* 0x000fe400078e020c */
[----:B------:R0:W-:Y:S01]  /*01f0*/  STG.E.64 desc[UR6][R4.64+0x8], R14 ;  /* 0x0000080e04007986 */ /* 0x0001e2000c101b06 */
[----:B------:R-:W-:-:S02]  /*0200*/  IMAD.IADD R11, R0, 0x1, R11 ;  /* 0x00000001000b7824 */ /* 0x000fc400078e020b */
[----:B------:R-:W-:-:S03]  /*0210*/  I2FP.F32.U32 R10, R10 ;  /* 0x0000000a000a7245 */ /* 0x000fc60000201000 */
[----:B------:R-:W-:Y:S02]  /*0220*/  ISETP.GE.U32.AND P0, PT, R11, UR5, PT ;  /* 0x000000050b007c0c */ /* 0x000fe4000bf06070 */
[----:B------:R-:W-:Y:S01]  /*0230*/  FFMA R9, R10, R13, 1.1641532182693481445e-10 ;  /* 0x2f0000000a097423 */ /* 0x000fe2000000000d */
[----:B------:R-:W-:-:S05]  /*0240*/  IMAD.MOV.U32 R13, RZ, RZ, R8 ;  /* 0x000000ffff0d7224 */ /* 0x000fca00078e0008 */
[----:B------:R0:W-:Y:S04]  /*0250*/  STG.E.64 desc[UR6][R4.64], R12 ;  /* 0x0000000c04007986 */ /* 0x0001e8000c101b06 */
[----:B------:R0:W-:Y:S01]  /*0260*/  STG.E desc[UR6][R6.64], R9 ;  /* 0x0000000906007986 */ /* 0x0001e2000c101906 */
[----:B------:R-:W-:Y:S05]  /*0270*/  @!P0 BRA `(.L_x_0) ;  /* 0xfffffffc00988947 */ /* 0x000fea000383ffff */
[----:B------:R-:W-:Y:S05]  /*0280*/  EXIT ;  /* 0x000000000000794d */ /* 0x000fea0003800000 */
.L_x_1:
[----:B------:R-:W-:-:S00]  /*0290*/  BRA `(.L_x_1) ;  /* 0xfffffffc00fc7947 */ /* 0x000fc0000383ffff */
[----:B------:R-:W-:-:S00]  /*02a0*/  NOP ;  /* 0x0000000000007918 */ /* 0x000fc00000000000 */
        /* <DEDUP_REMOVED lines=13> */
.L_x_11:


//--------------------- .text._Z17init_random_stateP17curandStateXORWOWm --------------------------
	.section	.text._Z17init_random_stateP17curandStateXORWOWm,"ax",@progbits
	.align	128
.text._Z17init_random_stateP17curandStateXORWOWm:
        .type           _Z17init_random_stateP17curandStateXORWOWm,@function
        .size           _Z17init_random_stateP17curandStateXORWOWm,(.L_x_12 - _Z17init_random_stateP17curandStateXORWOWm)
        .other          _Z17init_random_stateP17curandStateXORWOWm,@"STO_CUDA_ENTRY STV_DEFAULT"
_Z17init_random_stateP17curandStateXORWOWm:
[----:B------:R-:W-:Y:S01]  /*0000*/  LDC R1, c[0x0][0x37c] ;  /* 0x0000df00ff017b82 */ /* 0x000fe20000000800 */
[----:B------:R-:W0:Y:S07]  /*0010*/  S2R R5, SR_TID.X ;  /* 0x0000000000057919 */ /* 0x000e2e0000002100 */
[----:B------:R-:W1:Y:S01]  /*0020*/  LDC.64 R2, c[0x0][0x388] ;  /* 0x0000e200ff027b82 */ /* 0x000e620000000a00 */
[----:B------:R-:W2:Y:S01]  /*0030*/  LDCU.64 UR4, c[0x0][0x358] ;  /* 0x00006b00ff0477ac */ /* 0x000ea20008000a00 */
[----:B------:R-:W-:Y:S06]  /*0040*/  BSSY.RECONVERGENT B0, `(.L_x_2) ;  /* 0x00000e4000007945 */ /* 0x000fec0003800200 */
[----:B------:R-:W0:Y:S08]  /*0050*/  S2UR UR6, SR_CTAID.X ;  /* 0x00000000000679c3 */ /* 0x000e300000002500 */
[----:B------:R-:W0:Y:S08]  /*0060*/  LDC R0, c[0x0][0x360] ;  /* 0x0000d800ff007b82 */ /* 0x000e300000000800 */
[----:B------:R-:W3:Y:S01]  /*0070*/  LDC.64 R6, c[0x0][0x380] ;  /* 0x0000e000ff067b82 */ /* 0x000ee20000000a00 */
[----:B-1----:R-:W-:-:S02]  /*0080*/  LOP3.LUT R2, R2, 0xaad26b49, RZ, 0x3c, !PT ;  /* 0xaad26b4902027812 */ /* 0x002fc400078e3cff */
[----:B------:R-:W-:-:S03]  /*0090*/  LOP3.LUT R3, R3, 0xf7dcefdd, RZ, 0x3c, !PT ;  /* 0xf7dcefdd03037812 */ /* 0x000fc600078e3cff */
[----:B------:R-:W-:Y:S02]  /*00a0*/  IMAD R2, R2, 0x4182bed5, RZ ;  /* 0x4182bed502027824 */ /* 0x000fe400078e02ff */
[----:B------:R-:W-:Y:S02]  /*00b0*/  IMAD R3, R3, -0x658354e5, RZ ;  /* 0x9a7cab1b03037824 */ /* 0x000fe400078e02ff */
[C---:B------:R-:W-:Y:S01]  /*00c0*/  VIADD R11, R2.reuse, 0x583f19 ;  /* 0x00583f19020b7836 */ /* 0x040fe20000000000 */
[C---:B------:R-:W-:Y:S01]  /*00d0*/  LOP3.LUT R8, R2.reuse, 0x159a55e5, RZ, 0x3c, !PT ;  /* 0x159a55e502087812 */ /* 0x040fe200078e3cff */
[C---:B------:R-:W-:Y:S01]  /*00e0*/  VIADD R9, R3.reuse, 0x1f123bb5 ;  /* 0x1f123bb503097836 */ /* 0x040fe20000000000 */
[----:B------:R-:W-:Y:S02]  /*00f0*/  IADD3 R4, PT, PT, R2, 0x64f0c9, R3 ;  /* 0x0064f0c902047810 */ /* 0x000fe40007ffe003 */
[----:B------:R-:W-:Y:S01]  /*0100*/  LOP3.LUT R10, R3, 0x5491333, RZ, 0x3c, !PT ;  /* 0x05491333030a7812 */ /* 0x000fe200078e3cff */
[----:B0-----:R-:W-:-:S02]  /*0110*/  IMAD R0, R0, UR6, R5 ;  /* 0x0000000600007c24 */ /* 0x001fc4000f8e0205 */
[----:B------:R-:W-:-:S03]  /*0120*/  VIADD R5, R2, 0x75bcd15 ;  /* 0x075bcd1502057836 */ /* 0x000fc60000000000 */
[C---:B------:R-:W-:Y:S01]  /*0130*/  ISETP.NE.AND P0, PT, R0.reuse, RZ, PT ;  /* 0x000000ff0000720c */ /* 0x040fe20003f05270 */
[----:B---3--:R-:W-:-:S05]  /*0140*/  IMAD.WIDE.U32 R6, R0, 0x30, R6 ;  /* 0x0000003000067825 */ /* 0x008fca00078e0006 */
[----:B--2---:R0:W-:Y:S04]  /*0150*/  STG.E.64 desc[UR4][R6.64], R4 ;  /* 0x0000000406007986 */ /* 0x0041e8000c101b04 */
[----:B------:R0:W-:Y:S04]  /*0160*/  STG.E.64 desc[UR4][R6.64+0x8], R8 ;  /* 0x0000080806007986 */ /* 0x0001e8000c101b04 */
[----:B------:R0:W-:Y:S01]  /*0170*/  STG.E.64 desc[UR4][R6.64+0x10], R10 ;  /* 0x0000100a06007986 */ /* 0x0001e2000c101b04 */
[----:B------:R-:W-:Y:S05]  /*0180*/  @!P0 BRA `(.L_x_3) ;  /* 0x0000000c003c8947 */ /* 0x000fea0003800000 */
[----:B------:R-:W-:-:S07]  /*0190*/  CS2R R12, SRZ ;  /* 0x00000000000c7805 */ /* 0x000fce000001ff00 */
.L_x_9:
[----:B-1----:R-:W-:Y:S01]  /*01a0*/  LOP3.LUT R2, R0, 0x3, RZ, 0xc0, !PT ;  /* 0x0000000300027812 */ /* 0x002fe200078ec0ff */
[----:B------:R-:W-:Y:S03]  /*01b0*/  BSSY.RECONVERGENT B1, `(.L_x_4) ;  /* 0x00000c6000017945 */ /* 0x000fe60003800200 */
[----:B------:R-:W-:-:S04]  /*01c0*/  ISETP.NE.U32.AND P0, PT, R2, RZ, PT ;  /* 0x000000ff0200720c */ /* 0x000fc80003f05070 */
[----:B------:R-:W-:-:S13]  /*01d0*/  ISETP.NE.AND.EX P0, PT, RZ, RZ, PT, P0 ;  /* 0x000000ffff00720c */ /* 0x000fda0003f05300 */
[----:B------:R-:W-:Y:S05]  /*01e0*/  @!P0 BRA `(.L_x_5) ;  /* 0x0000000c00088947 */ /* 0x000fea0003800000 */
[----:B0-----:R-:W0:Y:S01]  /*01f0*/  LDC.64 R8, c[0x4][RZ] ;  /* 0x01000000ff087b82 */ /* 0x001e220000000a00 */
[----:B------:R-:W-:Y:S02]  /*0200*/  IMAD.MOV.U32 R14, RZ, RZ, RZ ;  /* 0x000000ffff0e7224 */ /* 0x000fe400078e00ff */
[----:B0-----:R-:W-:-:S07]  /*0210*/  IMAD.WIDE.U32 R8, R12, 0xc80, R8 ;  /* 0x00000c800c087825 */ /* 0x001fce00078e0008 */
.L_x_8:
[----:B-1----:R-:W-:Y:S01]  /*0220*/  IMAD.MOV.U32 R15, RZ, RZ, RZ ;  /* 0x000000ffff0f7224 */ /* 0x002fe200078e00ff */
[----:B------:R-:W-:Y:S01]  /*0230*/  CS2R R2, SRZ ;  /* 0x0000000000027805 */ /* 0x000fe2000001ff00 */
[----:B------:R-:W-:Y:S01]  /*0240*/  IMAD.MOV.U32 R17, RZ, RZ, RZ ;  /* 0x000000ffff117224 */ /* 0x000fe200078e00ff */
[----:B------:R-:W-:-:S07]  /*0250*/  CS2R R4, SRZ ;  /* 0x0000000000047805 */ /* 0x000fce000001ff00 */
.L_x_7:
[----:B------:R-:W-:-:S05]  /*0260*/  IMAD.WIDE.U32 R10, R17, 0x4, R6 ;  /* 0x00000004110a7825 */ /* 0x000fca00078e0006 */
[----:B------:R0:W5:Y:S01]  /*0270*/  LDG.E R16, desc[UR4][R10.64+0x4] ;  /* 0x000004040a107981 */ /* 0x000162000c1e1900 */
[----:B------:R-:W-:-:S07]  /*0280*/  IMAD.MOV.U32 R19, RZ, RZ, RZ ;  /* 0x000000ffff137224 */ /* 0x000fce00078e00ff */
.L_x_6:
[----:B-----5:R-:W-:Y:S01]  /*0290*/  SHF.R.U32.HI R24, RZ, R19, R16 ;  /* 0x00000013ff187219 */ /* 0x020fe20000011610 */
[----:B0-----:R-:W-:-:S03]  /*02a0*/  IMAD.SHL.U32 R10, R17, 0x20, RZ ;  /* 0x00000020110a7824 */ /* 0x001fc600078e00ff */
[----:B------:R-:W-:Y:S01]  /*02b0*/  LOP3.LUT R11, R24, 0x1, RZ, 0xc0, !PT ;  /* 0x00000001180b7812 */ /* 0x000fe200078ec0ff */
[----:B------:R-:W-:-:S03]  /*02c0*/  IMAD.IADD R10, R10, 0x1, R19 ;  /* 0x000000010a0a7824 */ /* 0x000fc600078e0213 */
[----:B------:R-:W-:Y:S01]  /*02d0*/  ISETP.NE.U32.AND P0, PT, R11, 0x1, PT ;  /* 0x000000010b00780c */ /* 0x000fe20003f05070 */
[----:B------:R-:W-:-:S03]  /*02e0*/  IMAD R11, R10, 0x5, RZ ;  /* 0x000000050a0b7824 */ /* 0x000fc600078e02ff */
[----:B------:R-:W-:Y:S01]  /*02f0*/  R2P PR, R24, 0x7e ;  /* 0x0000007e18007804 */ /* 0x000fe20000000000 */
[----:B------:R-:W-:-:S08]  /*0300*/  IMAD.WIDE.U32 R10, R11, 0x4, R8 ;  /* 0x000000040b0a7825 */ /* 0x000fd000078e0008 */
[----:B------:R-:W2:Y:S04]  /*0310*/  @!P0 LDG.E R18, desc[UR4][R10.64] ;  /* 0x000000040a128981 */ /* 0x000ea8000c1e1900 */
[----:B------:R-:W3:Y:S04]  /*0320*/  @!P0 LDG.E R20, desc[UR4][R10.64+0x10] ;  /* 0x000010040a148981 */ /* 0x000ee8000c1e1900 */
[----:B------:R-:W4:Y:S04]  /*0330*/  @P1 LDG.E R22, desc[UR4][R10.64+0x14] ;  /* 0x000014040a161981 */ /* 0x000f28000c1e1900 */
[----:B------:R-:W4:Y:S04]  /*0340*/  @P2 LDG.E R26, desc[UR4][R10.64+0x28] ;  /* 0x000028040a1a2981 */ /* 0x000f28000c1e1900 */
[----:B------:R-:W4:Y:S04]  /*0350*/  @!P0 LDG.E R21, desc[UR4][R10.64+0x4] ;  /* 0x000004040a158981 */ /* 0x000f28000c1e1900 */
[----:B------:R-:W4:Y:S04]  /*0360*/  @!P0 LDG.E R23, desc[UR4][R10.64+0xc] ;  /* 0x00000c040a178981 */ /* 0x000f28000c1e1900 */
[----:B------:R-:W4:Y:S04]  /*0370*/  @P1 LDG.E R25, desc[UR4][R10.64+0x18] ;  /* 0x000018040a191981 */ /* 0x000f28000c1e1900 */
[----:B------:R-:W4:Y:S04]  /*0380*/  @P3 LDG.E R28, desc[UR4][R10.64+0x3c] ;  /* 0x00003c040a1c3981 */ /* 0x000f28000c1e1900 */
[----:B------:R-:W4:Y:S01]  /*0390*/  @P6 LDG.E R27, desc[UR4][R10.64+0x7c] ;  /* 0x00007c040a1b6981 */ /* 0x000f22000c1e1900 */
[----:B--2---:R-:W-:-:S03]  /*03a0*/  @!P0 LOP3.LUT R15, R15, R18, RZ, 0x3c, !PT ;  /* 0x000000120f0f8212 */ /* 0x004fc600078e3cff */
[----:B------:R-:W2:Y:S01]  /*03b0*/  @!P0 LDG.E R18, desc[UR4][R10.64+0x8] ;  /* 0x000008040a128981 */ /* 0x000ea2000c1e1900 */
[----:B---3--:R-:W-:-:S03]  /*03c0*/  @!P0 LOP3.LUT R3, R3, R20, RZ, 0x3c, !PT ;  /* 0x0000001403038212 */ /* 0x008fc600078e3cff */
[----:B------:R-:W3:Y:S01]  /*03d0*/  @P1 LDG.E R20, desc[UR4][R10.64+0x24] ;  /* 0x000024040a141981 */ /* 0x000ee2000c1e1900 */
[----:B----4-:R-:W-:-:S03]  /*03e0*/  @P1 LOP3.LUT R15, R15, R22, RZ, 0x3c, !PT ;  /* 0x000000160f0f1212 */ /* 0x010fc600078e3cff */
[----:B------:R-:W4:Y:S01]  /*03f0*/  @P2 LDG.E R22, desc[UR4][R10.64+0x38] ;  /* 0x000038040a162981 */ /* 0x000f22000c1e1900 */
[----:B------:R-:W-:-:S03]  /*0400*/  @P2 LOP3.LUT R15, R15, R26, RZ, 0x3c, !PT ;  /* 0x0000001a0f0f2212 */ /* 0x000fc600078e3cff */
[----:B------:R-:W4:Y:S01]  /*0410*/  @P4 LDG.E R26, desc[UR4][R10.64+0x50] ;  /* 0x000050040a1a4981 */ /* 0x000f22000c1e1900 */
[----:B------:R-:W-:-:S03]  /*0420*/  @!P0 LOP3.LUT R4, R4, R21, RZ, 0x3c, !PT ;  /* 0x0000001504048212 */ /* 0x000fc600078e3cff */
[----:B------:R-:W4:Y:S01]  /*0430*/  @P1 LDG.E R21, desc[UR4][R10.64+0x20] ;  /* 0x000020040a151981 */ /* 0x000f22000c1e1900 */
[----:B------:R-:W-:-:S03]  /*0440*/  @!P0 LOP3.LUT R2, R2, R23, RZ, 0x3c, !PT ;  /* 0x0000001702028212 */ /* 0x000fc600078e3cff */
[----:B------:R-:W4:Y:S01]  /*0450*/  @P2 LDG.E R23, desc[UR4][R10.64+0x2c] ;  /* 0x00002c040a172981 */ /* 0x000f22000c1e1900 */
[----:B------:R-:W-:-:S03]  /*0460*/  @P1 LOP3.LUT R4, R4, R25, RZ, 0x3c, !PT ;  /* 0x0000001904041212 */ /* 0x000fc600078e3cff */
[----:B------:R-:W4:Y:S01]  /*0470*/  @P2 LDG.E R25, desc[UR4][R10.64+0x34] ;  /* 0x000034040a192981 */ /* 0x000f22000c1e1900 */
[----:B--2---:R-:W-:-:S03]  /*0480*/  @!P0 LOP3.LUT R5, R5, R18, RZ, 0x3c, !PT ;  /* 0x0000001205058212 */ /* 0x004fc600078e3cff */
[----:B------:R-:W2:Y:S01]  /*0490*/  @P1 LDG.E R18, desc[UR4][R10.64+0x1c] ;  /* 0x00001c040a121981 */ /* 0x000ea2000c1e1900 */
[----:B---3--:R-:W-:-:S03]  /*04a0*/  @P1 LOP3.LUT R3, R3, R20, RZ, 0x3c, !PT ;  /* 0x0000001403031212 */ /* 0x008fc600078e3cff */
[----:B------:R-:W3:Y:S01]  /*04b0*/  @P2 LDG.E R20, desc[UR4][R10.64+0x30] ;  /* 0x000030040a142981 */ /* 0x000ee2000c1e1900 */
[----:B----4-:R-:W-:-:S03]  /*04c0*/  @P2 LOP3.LUT R3, R3, R22, RZ, 0x3c, !PT ;  /* 0x0000001603032212 */ /* 0x010fc600078e3cff */
[----:B------:R-:W4:Y:S01]  /*04d0*/  @P3 LDG.E R22, desc[UR4][R10.64+0x4c] ;  /* 0x00004c040a163981 */ /* 0x000f22000c1e1900 */
[----:B------:R-:W-:-:S04]  /*04e0*/  @P3 LOP3.LUT R15, R15, R28, RZ, 0x3c, !PT ;  /* 0x0000001c0f0f3212 */ /* 0x000fc800078e3cff */
[----:B------:R-:W-:Y:S02]  /*04f0*/  @P4 LOP3.LUT R15, R15, R26, RZ, 0x3c, !PT ;  /* 0x0000001a0f0f4212 */ /* 0x000fe400078e3cff */
[----:B------:R-:W-:Y:S01]  /*0500*/  @P1 LOP3.LUT R2, R2, R21, RZ, 0x3c, !PT ;  /* 0x0000001502021212 */ /* 0x000fe200078e3cff */
[----:B------:R-:W4:Y:S04]  /*0510*/  @P5 LDG.E R26, desc[UR4][R10.64+0x64] ;  /* 0x000064040a1a5981 */ /* 0x000f28000c1e1900 */
[----:B------:R-:W4:Y:S01]  /*0520*/  @P3 LDG.E R21, desc[UR4][R10.64+0x40] ;  /* 0x000040040a153981 */ /* 0x000f22000c1e1900 */
[----:B------:R-:W-:Y:S02]  /*0530*/  @P2 LOP3.LUT R4, R4, R23, RZ, 0x3c, !PT ;  /* 0x0000001704042212 */ /* 0x000fe400078e3cff */
[----:B------:R-:W-:Y:S01]  /*0540*/  @P2 LOP3.LUT R2, R2, R25, RZ, 0x3c, !PT ;  /* 0x0000001902022212 */ /* 0x000fe200078e3cff */
[----:B------:R-:W4:Y:S04]  /*0550*/  @P3 LDG.E R23, desc[UR4][R10.64+0x48] ;  /* 0x000048040a173981 */ /* 0x000f28000c1e1900 */
[----:B------:R-:W4:Y:S01]  /*0560*/  @P4 LDG.E R25, desc[UR4][R10.64+0x54] ;  /* 0x000054040a194981 */ /* 0x000f22000c1e1900 */
[----:B--2---:R-:W-:-:S03]  /*0570*/  @P1 LOP3.LUT R5, R5, R18, RZ, 0x3c, !PT ;  /* 0x0000001205051212 */ /* 0x004fc600078e3cff */
[----:B------:R-:W2:Y:S01]  /*0580*/  @P3 LDG.E R18, desc[UR4][R10.64+0x44] ;  /* 0x000044040a123981 */ /* 0x000ea2000c1e1900 */
[----:B---3--:R-:W-:-:S03]  /*0590*/  @P2 LOP3.LUT R5, R5, R20, RZ, 0x3c, !PT ;  /* 0x0000001405052212 */ /* 0x008fc600078e3cff */
[----:B------:R-:W3:Y:S01]  /*05a0*/  @P4 LDG.E R20, desc[UR4][R10.64+0x58] ;  /* 0x000058040a144981 */ /* 0x000ee2000c1e1900 */
[----:B----4-:R-:W-:-:S03]  /*05b0*/  @P3 LOP3.LUT R3, R3, R22, RZ, 0x3c, !PT ;  /* 0x0000001603033212 */ /* 0x010fc600078e3cff */
[----:B------:R-:W4:Y:S01]  /*05c0*/  @P4 LDG.E R22, desc[UR4][R10.64+0x60] ;  /* 0x000060040a164981 */ /* 0x000f22000c1e1900 */
[----:B------:R-:W-:Y:S02]  /*05d0*/  LOP3.LUT P0, RZ, R24, 0x80, RZ, 0xc0, !PT ;  /* 0x0000008018ff7812 */ /* 0x000fe4000780c0ff */
[----:B------:R-:W-:Y:S02]  /*05e0*/  @P5 LOP3.LUT R15, R15, R26, RZ, 0x3c, !PT ;  /* 0x0000001a0f0f5212 */ /* 0x000fe400078e3cff */
[----:B------:R-:W4:Y:S01]  /*05f0*/  @P6 LDG.E R26, desc[UR4][R10.64+0x78] ;  /* 0x000078040a1a6981 */ /* 0x000f22000c1e1900 */
[----:B------:R-:W-:-:S03]  /*0600*/  @P3 LOP3.LUT R4, R4, R21, RZ, 0x3c, !PT ;  /* 0x0000001504043212 */ /* 0x000fc600078e3cff */
[----:B------:R-:W4:Y:S01]  /*0610*/  @P4 LDG.E R21, desc[UR4][R10.64+0x5c] ;  /* 0x00005c040a154981 */ /* 0x000f22000c1e1900 */
[----:B------:R-:W-:-:S03]  /*0620*/  @P3 LOP3.LUT R2, R2, R23, RZ, 0x3c, !PT ;  /* 0x0000001702023212 */ /* 0x000fc600078e3cff */
[----:B------:R-:W4:Y:S01]  /*0630*/  @P5 LDG.E R23, desc[UR4][R10.64+0x68] ;  /* 0x000068040a175981 */ /* 0x000f22000c1e1900 */
[----:B------:R-:W-:-:S03]  /*0640*/  @P4 LOP3.LUT R4, R4, R25, RZ, 0x3c, !PT ;  /* 0x0000001904044212 */ /* 0x000fc600078e3cff */
[----:B------:R-:W4:Y:S01]  /*0650*/  @P5 LDG.E R25, desc[UR4][R10.64+0x70] ;  /* 0x000070040a195981 */ /* 0x000f22000c1e1900 */
[----:B--2---:R-:W-:-:S03]  /*0660*/  @P3 LOP3.LUT R5, R5, R18, RZ, 0x3c, !PT ;  /* 0x0000001205053212 */ /* 0x004fc600078e3cff */
[----:B------:R-:W2:Y:S01]  /*0670*/  @P5 LDG.E R18, desc[UR4][R10.64+0x6c] ;  /* 0x00006c040a125981 */ /* 0x000ea2000c1e1900 */
[----:B---3--:R-:W-:-:S03]  /*0680*/  @P4 LOP3.LUT R5, R5, R20, RZ, 0x3c, !PT ;  /* 0x0000001405054212 */ /* 0x008fc600078e3cff */
[----:B------:R-:W3:Y:S01]  /*0690*/  @P5 LDG.E R20, desc[UR4][R10.64+0x74] ;  /* 0x000074040a145981 */ /* 0x000ee2000c1e1900 */
[----:B----4-:R-:W-:-:S03]  /*06a0*/  @P4 LOP3.LUT R3, R3, R22, RZ, 0x3c, !PT ;  /* 0x0000001603034212 */ /* 0x010fc600078e3cff */
[----:B------:R-:W4:Y:S01]  /*06b0*/  @P0 LDG.E R22, desc[UR4][R10.64+0x8c] ;  /* 0x00008c040a160981 */ /* 0x000f22000c1e1900 */
[----:B------:R-:W-:-:S03]  /*06c0*/  @P6 LOP3.LUT R15, R15, R26, RZ, 0x3c, !PT ;  /* 0x0000001a0f0f6212 */ /* 0x000fc600078e3cff */
        /* <DEDUP_REMOVED lines=13> */
[----:B------:R-:W-:Y:S02]  /*07a0*/  @P6 LOP3.LUT R4, R4, R27, RZ, 0x3c, !PT ;  /* 0x0000001b04046212 */ /* 0x000fe400078e3cff */
[----:B------:R-:W-:Y:S02]  /*07b0*/  @P6 LOP3.LUT R2, R2, R21, RZ, 0x3c, !PT ;  /* 0x0000001502026212 */ /* 0x000fe400078e3cff */
[----:B------:R-:W-:Y:S02]  /*07c0*/  @P0 LOP3.LUT R4, R4, R23, RZ, 0x3c, !PT ;  /* 0x0000001704040212 */ /* 0x000fe400078e3cff */
[----:B------:R-:W-:Y:S02]  /*07d0*/  @P0 LOP3.LUT R2, R2, R25, RZ, 0x3c, !PT ;  /* 0x0000001902020212 */ /* 0x000fe400078e3cff */
[----:B--2---:R-:W-:Y:S02]  /*07e0*/  @P6 LOP3.LUT R5, R5, R18, RZ, 0x3c, !PT ;  /* 0x0000001205056212 */ /* 0x004fe400078e3cff */
[----:B---3--:R-:W-:-:S02]  /*07f0*/  @P6 LOP3.LUT R3, R3, R20, RZ, 0x3c, !PT ;  /* 0x0000001403036212 */ /* 0x008fc400078e3cff */
[----:B----4-:R-:W-:Y:S02]  /*0800*/  @P0 LOP3.LUT R5, R5, R22, RZ, 0x3c, !PT ;  /* 0x0000001605050212 */ /* 0x010fe400078e3cff */
[----:B------:R-:W-:Y:S02]  /*0810*/  @P0 LOP3.LUT R3, R3, R26, RZ, 0x3c, !PT ;  /* 0x0000001a03030212 */ /* 0x000fe400078e3cff */
[----:B------:R-:W-:-:S13]  /*0820*/  R2P PR, R24.B1, 0x7f ;  /* 0x0000007f18007804 */ /* 0x000fda0000001000 */
[----:B------:R-:W2:Y:S04]  /*0830*/  @P0 LDG.E R18, desc[UR4][R10.64+0xa0] ;  /* 0x0000a0040a120981 */ /* 0x000ea8000c1e1900 */
[----:B------:R-:W3:Y:S04]  /*0840*/  @P1 LDG.E R22, desc[UR4][R10.64+0xb4] ;  /* 0x0000b4040a161981 */ /* 0x000ee8000c1e1900 */
[----:B------:R-:W4:Y:S04]  /*0850*/  @P2 LDG.E R26, desc[UR4][R10.64+0xc8] ;  /* 0x0000c8040a1a2981 */ /* 0x000f28000c1e1900 */
[----:B------:R-:W4:Y:S04]  /*0860*/  @P3 LDG.E R28, desc[UR4][R10.64+0xdc] ;  /* 0x0000dc040a1c3981 */ /* 0x000f28000c1e1900 */
[----:B------:R-:W4:Y:S04]  /*0870*/  @P0 LDG.E R23, desc[UR4][R10.64+0xa4] ;  /* 0x0000a4040a170981 */ /* 0x000f28000c1e1900 */
[----:B------:R-:W4:Y:S04]  /*0880*/  @P0 LDG.E R20, desc[UR4][R10.64+0xa8] ;  /* 0x0000a8040a140981 */ /* 0x000f28000c1e1900 */
[----:B------:R-:W4:Y:S04]  /*0890*/  @P4 LDG.E R25, desc[UR4][R10.64+0xf0] ;  /* 0x0000f0040a194981 */ /* 0x000f28000c1e1900 */
        /* <DEDUP_REMOVED lines=21> */
[----:B------:R-:W-:Y:S02]  /*09f0*/  LOP3.LUT P0, RZ, R24, 0x8000, RZ, 0xc0, !PT ;  /* 0x0000800018ff7812 */ /* 0x000fe4000780c0ff */
[----:B----4-:R-:W-:Y:S01]  /*0a00*/  @P5 LOP3.LUT R15, R15, R26, RZ, 0x3c, !PT ;  /* 0x0000001a0f0f5212 */ /* 0x010fe200078e3cff */
[----:B------:R-:W4:Y:S04]  /*0a10*/  @P3 LDG.E R24, desc[UR4][R10.64+0xe4] ;  /* 0x0000e4040a183981 */ /* 0x000f28000c1e1900 */
[----:B------:R-:W2:Y:S01]  /*0a20*/  @P6 LDG.E R26, desc[UR4][R10.64+0x118] ;  /* 0x000118040a1a6981 */ /* 0x000ea2000c1e1900 */
        /* <DEDUP_REMOVED lines=8> */
[----:B---3--:R-:W-:-:S03]  /*0ab0*/  @P2 LOP3.LUT R3, R3, R22, RZ, 0x3c, !PT ;  /* 0x0000001603032212 */ /* 0x008fc600078e3cff */
[----:B------:R-:W3:Y:S01]  /*0ac0*/  @P4 LDG.E R22, desc[UR4][R10.64+0x100] ;  /* 0x000100040a164981 */ /* 0x000ee2000c1e1900 */
[----:B--2---:R-:W-:-:S03]  /*0ad0*/  @P6 LOP3.LUT R15, R15, R26, RZ, 0x3c, !PT ;  /* 0x0000001a0f0f6212 */ /* 0x004fc600078e3cff */
[----:B------:R-:W2:Y:S01]  /*0ae0*/  @P0 LDG.E R26, desc[UR4][R10.64+0x12c] ;  /* 0x00012c040a1a0981 */ /* 0x000ea2000c1e1900 */
[----:B----4-:R-:W-:-:S03]  /*0af0*/  @P2 LOP3.LUT R2, R2, R23, RZ, 0x3c, !PT ;  /* 0x0000001702022212 */ /* 0x010fc600078e3cff */
[----:B------:R-:W4:Y:S01]  /*0b00*/  @P4 LDG.E R23, desc[UR4][R10.64+0xfc] ;  /* 0x0000fc040a174981 */ /* 0x000f22000c1e1900 */
[----:B------:R-:W-:-:S03]  /*0b10*/  @P2 LOP3.LUT R5, R5, R20, RZ, 0x3c, !PT ;  /* 0x0000001405052212 */ /* 0x000fc600078e3cff */
[----:B------:R-:W4:Y:S01]  /*0b20*/  @P4 LDG.E R20, desc[UR4][R10.64+0xf8] ;  /* 0x0000f8040a144981 */ /* 0x000f22000c1e1900 */
[----:B------:R-:W-:Y:S02]  /*0b30*/  @P3 LOP3.LUT R2, R2, R27, RZ, 0x3c, !PT ;  /* 0x0000001b02023212 */ /* 0x000fe400078e3cff */
[----:B------:R-:W-:Y:S01]  /*0b40*/  @P3 LOP3.LUT R4, R4, R25, RZ, 0x3c, !PT ;  /* 0x0000001904043212 */ /* 0x000fe200078e3cff */
[----:B------:R-:W4:Y:S01]  /*0b50*/  @P5 LDG.E R27, desc[UR4][R10.64+0x110] ;  /* 0x000110040a1b5981 */ /* 0x000f22000c1e1900 */
[----:B------:R-:W-:-:S03]  /*0b60*/  @P3 LOP3.LUT R5, R5, R24, RZ, 0x3c, !PT ;  /* 0x0000001805053212 */ /* 0x000fc600078e3cff */
[----:B------:R-:W4:Y:S04]  /*0b70*/  @P5 LDG.E R25, desc[UR4][R10.64+0x108] ;  /* 0x000108040a195981 */ /* 0x000f28000c1e1900 */
        /* <DEDUP_REMOVED lines=19> */
[----:B------:R-:W-:-:S05]  /*0cb0*/  VIADD R19, R19, 0x10 ;  /* 0x0000001013137836 */ /* 0x000fca0000000000 */
[----:B------:R-:W-:Y:S02]  /*0cc0*/  ISETP.NE.AND P1, PT, R19, 0x20, PT ;  /* 0x000000201300780c */ /* 0x000fe40003f25270 */
[----:B------:R-:W-:Y:S02]  /*0cd0*/  @P5 LOP3.LUT R3, R3, R18, RZ, 0x3c, !PT ;  /* 0x0000001203035212 */ /* 0x000fe400078e3cff */
[----:B------:R-:W-:Y:S02]  /*0ce0*/  @P6 LOP3.LUT R4, R4, R21, RZ, 0x3c, !PT ;  /* 0x0000001504046212 */ /* 0x000fe400078e3cff */
[----:B---3--:R-:W-:-:S04]  /*0cf0*/  @P6 LOP3.LUT R3, R3, R22, RZ, 0x3c, !PT ;  /* 0x0000001603036212 */ /* 0x008fc800078e3cff */
[----:B--2---:R-:W-:Y:S02]  /*0d00*/  @P0 LOP3.LUT R3, R3, R26, RZ, 0x3c, !PT ;  /* 0x0000001a03030212 */ /* 0x004fe400078e3cff */
[----:B----4-:R-:W-:Y:S02]  /*0d10*/  @P6 LOP3.LUT R2, R2, R23, RZ, 0x3c, !PT ;  /* 0x0000001702026212 */ /* 0x010fe400078e3cff */
[----:B------:R-:W-:Y:S02]  /*0d20*/  @P6 LOP3.LUT R5, R5, R20, RZ, 0x3c, !PT ;  /* 0x0000001405056212 */ /* 0x000fe400078e3cff */
[----:B------:R-:W-:Y:S02]  /*0d30*/  @P0 LOP3.LUT R2, R2, R27, RZ, 0x3c, !PT ;  /* 0x0000001b02020212 */ /* 0x000fe400078e3cff */
[----:B------:R-:W-:Y:S02]  /*0d40*/  @P0 LOP3.LUT R4, R4, R25, RZ, 0x3c, !PT ;  /* 0x0000001904040212 */ /* 0x000fe400078e3cff */
[----:B------:R-:W-:Y:S01]  /*0d50*/  @P0 LOP3.LUT R5, R5, R24, RZ, 0x3c, !PT ;  /* 0x0000001805050212 */ /* 0x000fe200078e3cff */
[----:B------:R-:W-:Y:S06]  /*0d60*/  @P1 BRA `(.L_x_6) ;  /* 0xfffffff400481947 */ /* 0x000fec000383ffff */
[----:B------:R-:W-:-:S05]  /*0d70*/  VIADD R17, R17, 0x1 ;  /* 0x0000000111117836 */ /* 0x000fca0000000000 */
[----:B------:R-:W-:-:S13]  /*0d80*/  ISETP.NE.AND P0, PT, R17, 0x5, PT ;  /* 0x000000051100780c */ /* 0x000fda0003f05270 */
[----:B------:R-:W-:Y:S05]  /*0d90*/  @P0 BRA `(.L_x_7) ;  /* 0xfffffff400300947 */ /* 0x000fea000383ffff */
[----:B------:R1:W-:Y:S01]  /*0da0*/  STG.E.64 desc[UR4][R6.64+0x8], R4 ;  /* 0x0000080406007986 */ /* 0x0003e2000c101b04 */
[----:B------:R-:W-:Y:S01]  /*0db0*/  VIADD R14, R14, 0x1 ;  /* 0x000000010e0e7836 */ /* 0x000fe20000000000 */
[----:B------:R-:W-:Y:S02]  /*0dc0*/  LOP3.LUT R11, R0, 0x3, RZ, 0xc0, !PT ;  /* 0x00000003000b7812 */ /* 0x000fe400078ec0ff */
[----:B------:R1:W-:Y:S02]  /*0dd0*/  STG.E.64 desc[UR4][R6.64+0x10], R2 ;  /* 0x0000100206007986 */ /* 0x0003e4000c101b04 */
[----:B------:R-:W-:Y:S02]  /*0de0*/  ISETP.GE.U32.AND P0, PT, R14, R11, PT ;  /* 0x0000000b0e00720c */ /* 0x000fe40003f06070 */
[----:B------:R1:W-:Y:S11]  /*0df0*/  STG.E desc[UR4][R6.64+0x4], R15 ;  /* 0x0000040f06007986 */ /* 0x0003f6000c101904 */
[----:B------:R-:W-:Y:S05]  /*0e00*/  @!P0 BRA `(.L_x_8) ;  /* 0xfffffff400048947 */ /* 0x000fea000383ffff */
.L_x_5:
[----:B------:R-:W-:Y:S05]  /*0e10*/  BSYNC.RECONVERGENT B1 ;  /* 0x0000000000017941 */ /* 0x000fea0003800200 */
.L_x_4:
[----:B------:R-:W-:Y:S01]  /*0e20*/  ISETP.GT.U32.AND P0, PT, R0, 0x3, PT ;  /* 0x000000030000780c */ /* 0x000fe20003f04070 */
[----:B------:R-:W-:Y:S01]  /*0e30*/  VIADD R12, R12, 0x1 ;  /* 0x000000010c0c7836 */ /* 0x000fe20000000000 */
[--C-:B------:R-:W-:Y:S02]  /*0e40*/  SHF.R.U64 R0, R0, 0x2, R13.reuse ;  /* 0x0000000200007819 */ /* 0x100fe4000000120d */
[----:B------:R-:W-:Y:S02]  /*0e50*/  ISETP.GT.U32.AND.EX P0, PT, R13, RZ, PT, P0 ;  /* 0x000000ff0d00720c */ /* 0x000fe40003f04100 */
[----:B------:R-:W-:-:S11]  /*0e60*/  SHF.R.U32.HI R13, RZ, 0x2, R13 ;  /* 0x00000002ff0d7819 */ /* 0x000fd6000001160d */
[----:B------:R-:W-:Y:S05]  /*0e70*/  @P0 BRA `(.L_x_9) ;  /* 0xfffffff000c80947 */ /* 0x000fea000383ffff */
.L_x_3:
[----:B------:R-:W-:Y:S05]  /*0e80*/  BSYNC.RECONVERGENT B0 ;  /* 0x0000000000007941 */ /* 0x000fea0003800200 */
.L_x_2:
[----:B------:R-:W-:Y:S04]  /*0e90*/  STG.E.64 desc[UR4][R6.64+0x18], RZ ;  /* 0x000018ff06007986 */ /* 0x000fe8000c101b04 */
[----:B------:R-:W-:Y:S04]  /*0ea0*/  STG.E desc[UR4][R6.64+0x20], RZ ;  /* 0x000020ff06007986 */ /* 0x000fe8000c101904 */
[----:B------:R-:W-:Y:S01]  /*0eb0*/  STG.E.64 desc[UR4][R6.64+0x28], RZ ;  /* 0x000028ff06007986 */ /* 0x000fe2000c101b04 */
[----:B------:R-:W-:Y:S05]  /*0ec0*/  EXIT ;  /* 0x000000000000794d */ /* 0x000fea0003800000 */
.L_x_10:
        /* <DEDUP_REMOVED lines=11> */
.L_x_12:


//--------------------- .nv.global.init           --------------------------
	.section	.nv.global.init,"aw",@progbits
	.align	4
.nv.global.init:
	.type		mrg32k3aM1SubSeq,@object
	.size		mrg32k3aM1SubSeq,(mrg32k3aM2SubSeq - mrg32k3aM1SubSeq)
mrg32k3aM1SubSeq:
        /*0000*/ 	.byte	0x0b, 0xcc, 0xee, 0x04, 0x73, 0x29, 0x8b, 0x6f, 0xf6, 0x53, 0x03, 0xf6, 0x23, 0xf6, 0xea, 0xda
        /* <DEDUP_REMOVED lines=125> */
	.type		mrg32k3aM2SubSeq,@object
	.size		mrg32k3aM2SubSeq,(mrg32k3aM1 - mrg32k3aM2SubSeq)
mrg32k3aM2SubSeq:
        /* <DEDUP_REMOVED lines=126> */
	.type		mrg32k3aM1,@object
	.size		mrg32k3aM1,(mrg32k3aM1Seq - mrg32k3aM1)
mrg32k3aM1:
        /* <DEDUP_REMOVED lines=144> */
	.type		mrg32k3aM1Seq,@object
	.size		mrg32k3aM1Seq,(mrg32k3aM2 - mrg32k3aM1Seq)
mrg32k3aM1Seq:
        /* <DEDUP_REMOVED lines=144> */
	.type		mrg32k3aM2,@object
	.size		mrg32k3aM2,(mrg32k3aM2Seq - mrg32k3aM2)
mrg32k3aM2:
        /* <DEDUP_REMOVED lines=144> */
	.type		mrg32k3aM2Seq,@object
	.size		mrg32k3aM2Seq,(precalc_xorwow_matrix - mrg32k3aM2Seq)
mrg32k3aM2Seq:
        /* <DEDUP_REMOVED lines=144> */
	.type		precalc_xorwow_matrix,@object
	.size		precalc_xorwow_matrix,(precalc_xorwow_offset_matrix - precalc_xorwow_matrix)
precalc_xorwow_matrix:
        /* <DEDUP_REMOVED lines=6400> */
	.type		precalc_xorwow_offset_matrix,@object
	.size		precalc_xorwow_offset_matrix,(.L_1 - precalc_xorwow_offset_matrix)
precalc_xorwow_offset_matrix:
        /* <DEDUP_REMOVED lines=6400> */
.L_1:


//--------------------- .nv.shared.reserved.0     --------------------------
	.section	.nv.shared.reserved.0,"aw",@nobits
	.weak		__nv_reservedSMEM_offset_0_alias
	.size		__nv_reservedSMEM_offset_0_alias, 0, 64
	.other		__nv_reservedSMEM_offset_0_alias,@"STO_CUDA_RESERVED_SHARED STV_DEFAULT"
__nv_reservedSMEM_offset_0_alias:
	.zero		0
	.zero		64


//--------------------- .nv.constant0._Z15randomize_arrayP17curandStateXORWOWPfj --------------------------
	.section	.nv.constant0._Z15randomize_arrayP17curandStateXORWOWPfj,"a",@progbits
	.sectionflags	@""
	.align	4
.nv.constant0._Z15randomize_arrayP17curandStateXORWOWPfj:
	.zero		916


//--------------------- .nv.constant0._Z17init_random_stateP17curandStateXORWOWm --------------------------
	.section	.nv.constant0._Z17init_random_stateP17curandStateXORWOWm,"a",@progbits
	.sectionflags	@""
	.align	4
.nv.constant0._Z17init_random_stateP17curandStateXORWOWm:
	.zero		912


//--------------------- SYMBOLS --------------------------

	.type		.nv.reservedSmem.offset0,@object
	.size		.nv.reservedSmem.offset0,0x4
